//
// Generated by NVIDIA NVVM Compiler
//
// Compiler Build ID: CL-36424714
// Cuda compilation tools, release 13.0, V13.0.88
// Based on NVVM 20.0.0
//

.version 9.0
.target sm_100
.address_size 64

	// .globl	_Z10matmul_kerPfS_S_i

.visible .entry _Z10matmul_kerPfS_S_i(
	.param .u64 .ptr .align 1 _Z10matmul_kerPfS_S_i_param_0,
	.param .u64 .ptr .align 1 _Z10matmul_kerPfS_S_i_param_1,
	.param .u64 .ptr .align 1 _Z10matmul_kerPfS_S_i_param_2,
	.param .u32 _Z10matmul_kerPfS_S_i_param_3
)
{
	.reg .pred 	%p<10>;
	.reg .b32 	%r<78>;
	.reg .b32 	%f<68>;
	.reg .b64 	%rd<47>;

	ld.param.u64 	%rd4, [_Z10matmul_kerPfS_S_i_param_0];
	ld.param.u64 	%rd5, [_Z10matmul_kerPfS_S_i_param_1];
	ld.param.u64 	%rd3, [_Z10matmul_kerPfS_S_i_param_2];
	ld.param.u32 	%r43, [_Z10matmul_kerPfS_S_i_param_3];
	cvta.to.global.u64 	%rd1, %rd5;
	cvta.to.global.u64 	%rd2, %rd4;
	mov.u32 	%r44, %ntid.x;
	mov.u32 	%r45, %ctaid.x;
	mov.u32 	%r46, %tid.x;
	mad.lo.s32 	%r1, %r44, %r45, %r46;
	mov.u32 	%r47, %ntid.y;
	mov.u32 	%r48, %ctaid.y;
	mul.lo.s32 	%r2, %r47, %r48;
	mov.u32 	%r3, %tid.y;
	add.s32 	%r4, %r2, %r3;
	setp.lt.s32 	%p1, %r43, 1;
	mov.f32 	%f67, 0f00000000;
	@%p1 bra 	$L__BB0_12;
	mul.lo.s32 	%r5, %r43, %r1;
	and.b32  	%r6, %r43, 7;
	setp.lt.u32 	%p2, %r43, 8;
	mov.f32 	%f67, 0f00000000;
	mov.b32 	%r76, 0;
	@%p2 bra 	$L__BB0_4;
	and.b32  	%r76, %r43, 2147483640;
	neg.s32 	%r74, %r76;
	add.s32 	%r50, %r3, %r43;
	add.s32 	%r73, %r50, %r2;
	shl.b32 	%r10, %r43, 3;
	shl.b32 	%r51, %r43, 1;
	add.s32 	%r72, %r4, %r51;
	mad.lo.s32 	%r71, %r43, 3, %r4;
	shl.b32 	%r52, %r43, 2;
	add.s32 	%r70, %r4, %r52;
	mad.lo.s32 	%r69, %r43, 5, %r4;
	mad.lo.s32 	%r68, %r43, 6, %r4;
	mad.lo.s32 	%r67, %r43, 7, %r4;
	mov.f32 	%f67, 0f00000000;
	mov.u32 	%r65, %r5;
	mov.u32 	%r66, %r4;
$L__BB0_3:
	.pragma "nounroll";
	mul.wide.s32 	%rd6, %r65, 4;
	add.s64 	%rd7, %rd2, %rd6;
	ld.global.f32 	%f17, [%rd7];
	mul.wide.u32 	%rd8, %r66, 4;
	add.s64 	%rd9, %rd1, %rd8;
	ld.global.f32 	%f18, [%rd9];
	fma.rn.f32 	%f19, %f17, %f18, %f67;
	ld.global.f32 	%f20, [%rd7+4];
	mul.wide.u32 	%rd10, %r73, 4;
	add.s64 	%rd11, %rd1, %rd10;
	ld.global.f32 	%f21, [%rd11];
	fma.rn.f32 	%f22, %f20, %f21, %f19;
	ld.global.f32 	%f23, [%rd7+8];
	mul.wide.u32 	%rd12, %r72, 4;
	add.s64 	%rd13, %rd1, %rd12;
	ld.global.f32 	%f24, [%rd13];
	fma.rn.f32 	%f25, %f23, %f24, %f22;
	ld.global.f32 	%f26, [%rd7+12];
	mul.wide.u32 	%rd14, %r71, 4;
	add.s64 	%rd15, %rd1, %rd14;
	ld.global.f32 	%f27, [%rd15];
	fma.rn.f32 	%f28, %f26, %f27, %f25;
	ld.global.f32 	%f29, [%rd7+16];
	mul.wide.u32 	%rd16, %r70, 4;
	add.s64 	%rd17, %rd1, %rd16;
	ld.global.f32 	%f30, [%rd17];
	fma.rn.f32 	%f31, %f29, %f30, %f28;
	ld.global.f32 	%f32, [%rd7+20];
	mul.wide.u32 	%rd18, %r69, 4;
	add.s64 	%rd19, %rd1, %rd18;
	ld.global.f32 	%f33, [%rd19];
	fma.rn.f32 	%f34, %f32, %f33, %f31;
	ld.global.f32 	%f35, [%rd7+24];
	mul.wide.u32 	%rd20, %r68, 4;
	add.s64 	%rd21, %rd1, %rd20;
	ld.global.f32 	%f36, [%rd21];
	fma.rn.f32 	%f37, %f35, %f36, %f34;
	ld.global.f32 	%f38, [%rd7+28];
	mul.wide.u32 	%rd22, %r67, 4;
	add.s64 	%rd23, %rd1, %rd22;
	ld.global.f32 	%f39, [%rd23];
	fma.rn.f32 	%f67, %f38, %f39, %f37;
	add.s32 	%r74, %r74, 8;
	add.s32 	%r73, %r73, %r10;
	add.s32 	%r72, %r72, %r10;
	add.s32 	%r71, %r71, %r10;
	add.s32 	%r70, %r70, %r10;
	add.s32 	%r69, %r69, %r10;
	add.s32 	%r68, %r68, %r10;
	add.s32 	%r67, %r67, %r10;
	add.s32 	%r66, %r66, %r10;
	add.s32 	%r65, %r65, 8;
	setp.ne.s32 	%p3, %r74, 0;
	@%p3 bra 	$L__BB0_3;
$L__BB0_4:
	setp.eq.s32 	%p4, %r6, 0;
	@%p4 bra 	$L__BB0_12;
	and.b32  	%r38, %r43, 3;
	setp.lt.u32 	%p5, %r6, 4;
	@%p5 bra 	$L__BB0_7;
	add.s32 	%r53, %r76, %r5;
	mul.wide.s32 	%rd24, %r53, 4;
	add.s64 	%rd25, %rd2, %rd24;
	ld.global.f32 	%f41, [%rd25];
	mad.lo.s32 	%r54, %r76, %r43, %r4;
	mul.wide.u32 	%rd26, %r54, 4;
	add.s64 	%rd27, %rd1, %rd26;
	ld.global.f32 	%f42, [%rd27];
	fma.rn.f32 	%f43, %f41, %f42, %f67;
	ld.global.f32 	%f44, [%rd25+4];
	add.s32 	%r55, %r54, %r43;
	mul.wide.u32 	%rd28, %r55, 4;
	add.s64 	%rd29, %rd1, %rd28;
	ld.global.f32 	%f45, [%rd29];
	fma.rn.f32 	%f46, %f44, %f45, %f43;
	ld.global.f32 	%f47, [%rd25+8];
	add.s32 	%r56, %r55, %r43;
	mul.wide.u32 	%rd30, %r56, 4;
	add.s64 	%rd31, %rd1, %rd30;
	ld.global.f32 	%f48, [%rd31];
	fma.rn.f32 	%f49, %f47, %f48, %f46;
	ld.global.f32 	%f50, [%rd25+12];
	add.s32 	%r57, %r56, %r43;
	mul.wide.u32 	%rd32, %r57, 4;
	add.s64 	%rd33, %rd1, %rd32;
	ld.global.f32 	%f51, [%rd33];
	fma.rn.f32 	%f67, %f50, %f51, %f49;
	add.s32 	%r76, %r76, 4;
$L__BB0_7:
	setp.eq.s32 	%p6, %r38, 0;
	@%p6 bra 	$L__BB0_12;
	setp.eq.s32 	%p7, %r38, 1;
	@%p7 bra 	$L__BB0_10;
	add.s32 	%r58, %r76, %r5;
	mul.wide.s32 	%rd34, %r58, 4;
	add.s64 	%rd35, %rd2, %rd34;
	ld.global.f32 	%f53, [%rd35];
	mad.lo.s32 	%r59, %r76, %r43, %r4;
	mul.wide.u32 	%rd36, %r59, 4;
	add.s64 	%rd37, %rd1, %rd36;
	ld.global.f32 	%f54, [%rd37];
	fma.rn.f32 	%f55, %f53, %f54, %f67;
	ld.global.f32 	%f56, [%rd35+4];
	add.s32 	%r60, %r59, %r43;
	mul.wide.u32 	%rd38, %r60, 4;
	add.s64 	%rd39, %rd1, %rd38;
	ld.global.f32 	%f57, [%rd39];
	fma.rn.f32 	%f67, %f56, %f57, %f55;
	add.s32 	%r76, %r76, 2;
$L__BB0_10:
	and.b32  	%r61, %r43, 1;
	setp.eq.b32 	%p8, %r61, 1;
	not.pred 	%p9, %p8;
	@%p9 bra 	$L__BB0_12;
	add.s32 	%r62, %r76, %r5;
	mul.wide.s32 	%rd40, %r62, 4;
	add.s64 	%rd41, %rd2, %rd40;
	ld.global.f32 	%f58, [%rd41];
	mad.lo.s32 	%r63, %r76, %r43, %r4;
	mul.wide.u32 	%rd42, %r63, 4;
	add.s64 	%rd43, %rd1, %rd42;
	ld.global.f32 	%f59, [%rd43];
	fma.rn.f32 	%f67, %f58, %f59, %f67;
$L__BB0_12:
	cvta.to.global.u64 	%rd44, %rd3;
	mad.lo.s32 	%r64, %r43, %r1, %r4;
	mul.wide.s32 	%rd45, %r64, 4;
	add.s64 	%rd46, %rd44, %rd45;
	st.global.f32 	[%rd46], %f67;
	ret;

}


// ===== COMPILED SASS (sm_100) =====

	.target	sm_100

	.elftype	@"ET_EXEC"


//--------------------- .note.nv.tkinfo           --------------------------
	.section	.note.nv.tkinfo,"",@"SHT_NOTE"
	.sectionflags	@"SHF_NOTE_NV_TKINFO"
	.tkinfo
        /*0018*/ 	.word	0x00000002
        /*0030*/ 	.string	""
        /*0030*/ 	.string	"ptxas"
        /*0030*/ 	.string	"Cuda compilation tools, release 13.0, V13.0.88"
        /*0030*/ 	.string	"Build cuda_13.0.r13.0/compiler.36424714_0"
        /*0030*/ 	.string	"-arch sm_100 -m 64 "



//--------------------- .note.nv.cuinfo           --------------------------
	.section	.note.nv.cuinfo,"",@"SHT_NOTE"
	.sectionflags	@"SHF_NOTE_NV_CUINFO"
        /*0018*/ 	.short	0x0002
        /*001a*/ 	.short	0x0064
        /*001c*/ 	.short	0x0082
	.zero		2


//--------------------- .nv.info                  --------------------------
	.section	.nv.info,"",@"SHT_CUDA_INFO"
	.align	4


	//----- nvinfo : EIATTR_REGCOUNT
	.align		4
        /*0000*/ 	.byte	0x04, 0x2f
        /*0002*/ 	.short	(.L_1 - .L_0)
	.align		4
.L_0:
        /*0004*/ 	.word	index@(_Z10matmul_kerPfS_S_i)
        /*0008*/ 	.word	0x00000020


	//----- nvinfo : EIATTR_FRAME_SIZE
	.align		4
.L_1:
        /*000c*/ 	.byte	0x04, 0x11
        /*000e*/ 	.short	(.L_3 - .L_2)
	.align		4
.L_2:
        /*0010*/ 	.word	index@(_Z10matmul_kerPfS_S_i)
        /*0014*/ 	.word	0x00000000


	//----- nvinfo : EIATTR_MIN_STACK_SIZE
	.align		4
.L_3:
        /*0018*/ 	.byte	0x04, 0x12
        /*001a*/ 	.short	(.L_5 - .L_4)
	.align		4
.L_4:
        /*001c*/ 	.word	index@(_Z10matmul_kerPfS_S_i)
        /*0020*/ 	.word	0x00000000
.L_5:


//--------------------- .nv.compat                --------------------------
	.section	.nv.compat,"",@"SHT_CUDA_COMPAT_INFO"
	.align	4
        /*0000*/ 	.byte	0x02, 0x09, 0x00, 0x00, 0x02, 0x02, 0x01, 0x00, 0x02, 0x05, 0x05, 0x00, 0x03, 0x07, 0x01, 0x01
        /*0010*/ 	.byte	0x02, 0x03, 0x00, 0x00, 0x02, 0x06, 0x01, 0x00, 0x04, 0x0b, 0x08, 0x00, 0x09, 0x00, 0x00, 0x00
        /*0020*/ 	.byte	0x00, 0x00, 0x00, 0x00


//--------------------- .nv.info._Z10matmul_kerPfS_S_i --------------------------
	.section	.nv.info._Z10matmul_kerPfS_S_i,"",@"SHT_CUDA_INFO"
	.sectionflags	@""
	.align	4


	//----- nvinfo : EIATTR_CUDA_API_VERSION
	.align		4
        /*0000*/ 	.byte	0x04, 0x37
        /*0002*/ 	.short	(.L_7 - .L_6)
.L_6:
        /*0004*/ 	.word	0x00000082


	//----- nvinfo : EIATTR_KPARAM_INFO
	.align		4
.L_7:
        /*0008*/ 	.byte	0x04, 0x17
        /*000a*/ 	.short	(.L_9 - .L_8)
.L_8:
        /*000c*/ 	.word	0x00000000
        /*0010*/ 	.short	0x0003
        /*0012*/ 	.short	0x0018
        /*0014*/ 	.byte	0x00, 0xf0, 0x11, 0x00


	//----- nvinfo : EIATTR_KPARAM_INFO
	.align		4
.L_9:
        /*0018*/ 	.byte	0x04, 0x17
        /*001a*/ 	.short	(.L_11 - .L_10)
.L_10:
        /*001c*/ 	.word	0x00000000
        /*0020*/ 	.short	0x0002
        /*0022*/ 	.short	0x0010
        /*0024*/ 	.byte	0x00, 0xf5, 0x21, 0x00


	//----- nvinfo : EIATTR_KPARAM_INFO
	.align		4
.L_11:
        /*0028*/ 	.byte	0x04, 0x17
        /*002a*/ 	.short	(.L_13 - .L_12)
.L_12:
        /*002c*/ 	.word	0x00000000
        /*0030*/ 	.short	0x0001
        /*0032*/ 	.short	0x0008
        /*0034*/ 	.byte	0x00, 0xf5, 0x21, 0x00


	//----- nvinfo : EIATTR_KPARAM_INFO
	.align		4
.L_13:
        /*0038*/ 	.byte	0x04, 0x17
        /*003a*/ 	.short	(.L_15 - .L_14)
.L_14:
        /*003c*/ 	.word	0x00000000
        /*0040*/ 	.short	0x0000
        /*0042*/ 	.short	0x0000
        /*0044*/ 	.byte	0x00, 0xf5, 0x21, 0x00


	//----- nvinfo : EIATTR_SPARSE_MMA_MASK
	.align		4
.L_15:
        /*0048*/ 	.byte	0x03, 0x50
        /*004a*/ 	.short	0x0000


	//----- nvinfo : EIATTR_MAXREG_COUNT
	.align		4
        /*004c*/ 	.byte	0x03, 0x1b
        /*004e*/ 	.short	0x00ff


	//----- nvinfo : EIATTR_MERCURY_ISA_VERSION
	.align		4
        /*0050*/ 	.byte	0x03, 0x5f
        /*0052*/ 	.short	0x0101


	//----- nvinfo : EIATTR_VRC_CTA_INIT_COUNT
	.align		4
        /*0054*/ 	.byte	0x02, 0x4a
	.zero		1
	.zero		1


	//----- nvinfo : EIATTR_EXIT_INSTR_OFFSETS
	.align		4
        /*0058*/ 	.byte	0x04, 0x1c
        /*005a*/ 	.short	(.L_17 - .L_16)


	//   ....[0]....
.L_16:
        /*005c*/ 	.word	0x000008f0


	//----- nvinfo : EIATTR_CBANK_PARAM_SIZE
	.align		4
.L_17:
        /*0060*/ 	.byte	0x03, 0x19
        /*0062*/ 	.short	0x001c


	//----- nvinfo : EIATTR_PARAM_CBANK
	.align		4
        /*0064*/ 	.byte	0x04, 0x0a
        /*0066*/ 	.short	(.L_19 - .L_18)
	.align		4
.L_18:
        /*0068*/ 	.word	index@(.nv.constant0._Z10matmul_kerPfS_S_i)
        /*006c*/ 	.short	0x0380
        /*006e*/ 	.short	0x001c


	//----- nvinfo : EIATTR_SW_WAR
	.align		4
.L_19:
        /*0070*/ 	.byte	0x04, 0x36
        /*0072*/ 	.short	(.L_21 - .L_20)
.L_20:
        /*0074*/ 	.word	0x00000008
.L_21:


//--------------------- .nv.callgraph             --------------------------
	.section	.nv.callgraph,"",@"SHT_CUDA_CALLGRAPH"
	.align	4
	.sectionentsize	8
	.align		4
        /*0000*/ 	.word	0x00000000
	.align		4
        /*0004*/ 	.word	0xffffffff
	.align		4
        /*0008*/ 	.word	0x00000000
	.align		4
        /*000c*/ 	.word	0xfffffffe
	.align		4
        /*0010*/ 	.word	0x00000000
	.align		4
        /*0014*/ 	.word	0xfffffffd
	.align		4
        /*0018*/ 	.word	0x00000000
	.align		4
        /*001c*/ 	.word	0xfffffffc


//--------------------- .text._Z10matmul_kerPfS_S_i --------------------------
	.section	.text._Z10matmul_kerPfS_S_i,"ax",@progbits
	.align	128
        .global         _Z10matmul_kerPfS_S_i
        .type           _Z10matmul_kerPfS_S_i,@function
        .size           _Z10matmul_kerPfS_S_i,(.L_x_5 - _Z10matmul_kerPfS_S_i)
        .other          _Z10matmul_kerPfS_S_i,@"STO_CUDA_ENTRY STV_DEFAULT"
_Z10matmul_kerPfS_S_i:
.text._Z10matmul_kerPfS_S_i:
[----:B------:R-:W-:Y:S08]  /*0000*/  LDC R1, c[0x0][0x37c] ;  /* 0x0000df00ff017b82 */ /* 0x000ff00000000800 */
[----:B------:R-:W0:Y:S01]  /*0010*/  LDC R0, c[0x0][0x398] ;  /* 0x0000e600ff007b82 */ /* 0x000e220000000800 */
[----:B------:R-:W1:Y:S01]  /*0020*/  S2R R3, SR_CTAID.X ;  /* 0x0000000000037919 */ /* 0x000e620000002500 */
[----:B------:R-:W1:Y:S01]  /*0030*/  LDCU UR8, c[0x0][0x360] ;  /* 0x00006c00ff0877ac */ /* 0x000e620008000800 */
[----:B------:R-:W-:Y:S01]  /*0040*/  HFMA2 R20, -RZ, RZ, 0, 0 ;  /* 0x00000000ff147431 */ /* 0x000fe200000001ff */
[----:B------:R-:W1:Y:S01]  /*0050*/  S2R R2, SR_TID.X ;  /* 0x0000000000027919 */ /* 0x000e620000002100 */
[----:B------:R-:W2:Y:S03]  /*0060*/  LDCU UR4, c[0x0][0x364] ;  /* 0x00006c80ff0477ac */ /* 0x000ea60008000800 */
[----:B------:R-:W2:Y:S01]  /*0070*/  S2UR UR5, SR_CTAID.Y ;  /* 0x00000000000579c3 */ /* 0x000ea20000002600 */
[----:B------:R-:W3:Y:S01]  /*0080*/  S2R R11, SR_TID.Y ;  /* 0x00000000000b7919 */ /* 0x000ee20000002200 */
[----:B------:R-:W4:Y:S01]  /*0090*/  LDCU.64 UR6, c[0x0][0x358] ;  /* 0x00006b00ff0677ac */ /* 0x000f220008000a00 */
[----:B0-----:R-:W-:Y:S01]  /*00a0*/  ISETP.GE.AND P0, PT, R0, 0x1, PT ;  /* 0x000000010000780c */ /* 0x001fe20003f06270 */
[----:B--2---:R-:W-:Y:S01]  /*00b0*/  UIMAD UR4, UR4, UR5, URZ ;  /* 0x00000005040472a4 */ /* 0x004fe2000f8e02ff */
[----:B-1----:R-:W-:-:S05]  /*00c0*/  IMAD R3, R3, UR8, R2 ;  /* 0x0000000803037c24 */ /* 0x002fca000f8e0202 */
[----:B---3--:R-:W-:-:S06]  /*00d0*/  IADD3 R7, PT, PT, R11, UR4, RZ ;  /* 0x000000040b077c10 */ /* 0x008fcc000fffe0ff */
[----:B----4-:R-:W-:Y:S05]  /*00e0*/  @!P0 BRA `(.L_x_0) ;  /* 0x0000000400f08947 */ /* 0x010fea0003800000 */
[C---:B------:R-:W-:Y:S01]  /*00f0*/  ISETP.GE.U32.AND P1, PT, R0.reuse, 0x8, PT ;  /* 0x000000080000780c */ /* 0x040fe20003f26070 */
[----:B------:R-:W-:Y:S01]  /*0100*/  IMAD R4, R3, R0, RZ ;  /* 0x0000000003047224 */ /* 0x000fe200078e02ff */
[----:B------:R-:W-:Y:S02]  /*0110*/  LOP3.LUT R2, R0, 0x7, RZ, 0xc0, !PT ;  /* 0x0000000700027812 */ /* 0x000fe400078ec0ff */
[----:B------:R-:W-:Y:S02]  /*0120*/  MOV R20, RZ ;  /* 0x000000ff00147202 */ /* 0x000fe40000000f00 */
[----:B------:R-:W-:Y:S02]  /*0130*/  ISETP.NE.AND P0, PT, R2, RZ, PT ;  /* 0x000000ff0200720c */ /* 0x000fe40003f05270 */
[----:B------:R-:W-:-:S05]  /*0140*/  MOV R9, RZ ;  /* 0x000000ff00097202 */ /* 0x000fca0000000f00 */
[----:B------:R-:W-:Y:S06]  /*0150*/  @!P1 BRA `(.L_x_1) ;  /* 0x0000000000ec9947 */ /* 0x000fec0003800000 */
[C---:B------:R-:W-:Y:S01]  /*0160*/  LOP3.LUT R9, R0.reuse, 0x7ffffff8, RZ, 0xc0, !PT ;  /* 0x7ffffff800097812 */ /* 0x040fe200078ec0ff */
[C---:B------:R-:W-:Y:S01]  /*0170*/  IMAD R13, R0.reuse, 0x3, R7 ;  /* 0x00000003000d7824 */ /* 0x040fe200078e0207 */
[C---:B------:R-:W-:Y:S01]  /*0180*/  IADD3 R11, PT, PT, R0.reuse, UR4, R11 ;  /* 0x00000004000b7c10 */ /* 0x040fe2000fffe00b */
[C-C-:B------:R-:W-:Y:S01]  /*0190*/  IMAD R29, R0.reuse, 0x5, R7.reuse ;  /* 0x00000005001d7824 */ /* 0x140fe200078e0207 */
[CC--:B------:R-:W-:Y:S01]  /*01a0*/  LEA R5, R0.reuse, R7.reuse, 0x1 ;  /* 0x0000000700057211 */ /* 0x0c0fe200078e08ff */
[C-C-:B------:R-:W-:Y:S01]  /*01b0*/  IMAD R6, R0.reuse, 0x6, R7.reuse ;  /* 0x0000000600067824 */ /* 0x140fe200078e0207 */
[C---:B------:R-:W-:Y:S01]  /*01c0*/  LEA R15, R0.reuse, R7, 0x2 ;  /* 0x00000007000f7211 */ /* 0x040fe200078e10ff */
[----:B------:R-:W-:Y:S01]  /*01d0*/  IMAD R8, R0, 0x7, R7 ;  /* 0x0000000700087824 */ /* 0x000fe200078e0207 */
[----:B------:R-:W-:Y:S02]  /*01e0*/  MOV R20, RZ ;  /* 0x000000ff00147202 */ /* 0x000fe40000000f00 */
[----:B------:R-:W-:-:S02]  /*01f0*/  MOV R14, R4 ;  /* 0x00000004000e7202 */ /* 0x000fc40000000f00 */
[----:B------:R-:W-:Y:S02]  /*0200*/  MOV R10, R7 ;  /* 0x00000007000a7202 */ /* 0x000fe40000000f00 */
[----:B------:R-:W-:-:S07]  /*0210*/  IADD3 R12, PT, PT, -R9, RZ, RZ ;  /* 0x000000ff090c7210 */ /* 0x000fce0007ffe1ff */
.L_x_2:
[----:B------:R-:W0:Y:S08]  /*0220*/  LDC.64 R18, c[0x0][0x388] ;  /* 0x0000e200ff127b82 */ /* 0x000e300000000a00 */
[----:B------:R-:W1:Y:S01]  /*0230*/  LDC.64 R16, c[0x0][0x380] ;  /* 0x0000e000ff107b82 */ /* 0x000e620000000a00 */
[----:B0-----:R-:W-:-:S06]  /*0240*/  IMAD.WIDE.U32 R22, R10, 0x4, R18 ;  /* 0x000000040a167825 */ /* 0x001fcc00078e0012 */
[----:B------:R-:W2:Y:S01]  /*0250*/  LDG.E R22, desc[UR6][R22.64] ;  /* 0x0000000616167981 */ /* 0x000ea2000c1e1900 */
[----:B-1----:R-:W-:-:S05]  /*0260*/  IMAD.WIDE R16, R14, 0x4, R16 ;  /* 0x000000040e107825 */ /* 0x002fca00078e0210 */
[----:B------:R-:W2:Y:S01]  /*0270*/  LDG.E R21, desc[UR6][R16.64] ;  /* 0x0000000610157981 */ /* 0x000ea2000c1e1900 */
[----:B------:R-:W-:-:S03]  /*0280*/  IMAD.WIDE.U32 R26, R11, 0x4, R18 ;  /* 0x000000040b1a7825 */ /* 0x000fc600078e0012 */
[----:B------:R-:W3:Y:S01]  /*0290*/  LDG.E R23, desc[UR6][R16.64+0x8] ;  /* 0x0000080610177981 */ /* 0x000ee2000c1e1900 */
[----:B------:R-:W-:-:S03]  /*02a0*/  IMAD.WIDE.U32 R24, R5, 0x4, R18 ;  /* 0x0000000405187825 */ /* 0x000fc600078e0012 */
[----:B------:R-:W4:Y:S04]  /*02b0*/  LDG.E R26, desc[UR6][R26.64] ;  /* 0x000000061a1a7981 */ /* 0x000f28000c1e1900 */
[----:B------:R-:W3:Y:S04]  /*02c0*/  LDG.E R24, desc[UR6][R24.64] ;  /* 0x0000000618187981 */ /* 0x000ee8000c1e1900 */
[----:B------:R-:W5:Y:S01]  /*02d0*/  LDG.E R27, desc[UR6][R16.64+0x10] ;  /* 0x00001006101b7981 */ /* 0x000f62000c1e1900 */
[----:B--2---:R-:W-:-:S03]  /*02e0*/  FFMA R21, R21, R22, R20 ;  /* 0x0000001615157223 */ /* 0x004fc60000000014 */
[----:B------:R-:W4:Y:S02]  /*02f0*/  LDG.E R20, desc[UR6][R16.64+0x4] ;  /* 0x0000040610147981 */ /* 0x000f24000c1e1900 */
[----:B----4-:R-:W-:Y:S01]  /*0300*/  FFMA R28, R20, R26, R21 ;  /* 0x0000001a141c7223 */ /* 0x010fe20000000015 */
[----:B------:R-:W-:-:S04]  /*0310*/  IMAD.WIDE.U32 R20, R13, 0x4, R18 ;  /* 0x000000040d147825 */ /* 0x000fc800078e0012 */
[----:B---3--:R-:W-:Y:S01]  /*0320*/  FFMA R28, R23, R24, R28 ;  /* 0x00000018171c7223 */ /* 0x008fe2000000001c */
[--C-:B------:R-:W-:Y:S01]  /*0330*/  IMAD.WIDE.U32 R22, R15, 0x4, R18.reuse ;  /* 0x000000040f167825 */ /* 0x100fe200078e0012 */
[----:B------:R-:W2:Y:S05]  /*0340*/  LDG.E R20, desc[UR6][R20.64] ;  /* 0x0000000614147981 */ /* 0x000eaa000c1e1900 */
[----:B------:R-:W5:Y:S04]  /*0350*/  LDG.E R22, desc[UR6][R22.64] ;  /* 0x0000000616167981 */ /* 0x000f68000c1e1900 */
[----:B------:R-:W2:Y:S01]  /*0360*/  LDG.E R21, desc[UR6][R16.64+0xc] ;  /* 0x00000c0610157981 */ /* 0x000ea2000c1e1900 */
[----:B------:R-:W-:-:S03]  /*0370*/  IMAD.WIDE.U32 R24, R29, 0x4, R18 ;  /* 0x000000041d187825 */ /* 0x000fc600078e0012 */
[----:B------:R-:W3:Y:S04]  /*0380*/  LDG.E R23, desc[UR6][R16.64+0x1c] ;  /* 0x00001c0610177981 */ /* 0x000ee8000c1e1900 */
[----:B------:R-:W4:Y:S01]  /*0390*/  LDG.E R24, desc[UR6][R24.64] ;  /* 0x0000000618187981 */ /* 0x000f22000c1e1900 */
[----:B--2---:R-:W-:-:S03]  /*03a0*/  FFMA R28, R21, R20, R28 ;  /* 0x00000014151c7223 */ /* 0x004fc6000000001c */
[----:B------:R-:W4:Y:S01]  /*03b0*/  LDG.E R21, desc[UR6][R16.64+0x14] ;  /* 0x0000140610157981 */ /* 0x000f22000c1e1900 */
[----:B-----5:R-:W-:Y:S01]  /*03c0*/  FFMA R28, R27, R22, R28 ;  /* 0x000000161b1c7223 */ /* 0x020fe2000000001c */
[--C-:B------:R-:W-:Y:S02]  /*03d0*/  IMAD.WIDE.U32 R26, R6, 0x4, R18.reuse ;  /* 0x00000004061a7825 */ /* 0x100fe400078e0012 */
[----:B------:R-:W2:Y:S02]  /*03e0*/  LDG.E R20, desc[UR6][R16.64+0x18] ;  /* 0x0000180610147981 */ /* 0x000ea4000c1e1900 */
[----:B------:R-:W-:Y:S02]  /*03f0*/  IMAD.WIDE.U32 R18, R8, 0x4, R18 ;  /* 0x0000000408127825 */ /* 0x000fe400078e0012 */
[----:B------:R-:W2:Y:S04]  /*0400*/  LDG.E R26, desc[UR6][R26.64] ;  /* 0x000000061a1a7981 */ /* 0x000ea8000c1e1900 */
[----:B------:R-:W3:Y:S01]  /*0410*/  LDG.E R18, desc[UR6][R18.64] ;  /* 0x0000000612127981 */ /* 0x000ee2000c1e1900 */
[----:B------:R-:W-:-:S04]  /*0420*/  IADD3 R12, PT, PT, R12, 0x8, RZ ;  /* 0x000000080c0c7810 */ /* 0x000fc80007ffe0ff */
[----:B------:R-:W-:Y:S02]  /*0430*/  ISETP.NE.AND P1, PT, R12, RZ, PT ;  /* 0x000000ff0c00720c */ /* 0x000fe40003f25270 */
[C---:B------:R-:W-:Y:S02]  /*0440*/  LEA R11, R0.reuse, R11, 0x3 ;  /* 0x0000000b000b7211 */ /* 0x040fe400078e18ff */
[C---:B------:R-:W-:Y:S02]  /*0450*/  LEA R5, R0.reuse, R5, 0x3 ;  /* 0x0000000500057211 */ /* 0x040fe400078e18ff */
[C---:B------:R-:W-:Y:S02]  /*0460*/  LEA R13, R0.reuse, R13, 0x3 ;  /* 0x0000000d000d7211 */ /* 0x040fe400078e18ff */
[C---:B------:R-:W-:Y:S02]  /*0470*/  LEA R15, R0.reuse, R15, 0x3 ;  /* 0x0000000f000f7211 */ /* 0x040fe400078e18ff */
[----:B------:R-:W-:-:S02]  /*0480*/  LEA R29, R0, R29, 0x3 ;  /* 0x0000001d001d7211 */ /* 0x000fc400078e18ff */
[C---:B------:R-:W-:Y:S02]  /*0490*/  LEA R6, R0.reuse, R6, 0x3 ;  /* 0x0000000600067211 */ /* 0x040fe400078e18ff */
[C---:B------:R-:W-:Y:S02]  /*04a0*/  LEA R8, R0.reuse, R8, 0x3 ;  /* 0x0000000800087211 */ /* 0x040fe400078e18ff */
[----:B------:R-:W-:Y:S02]  /*04b0*/  LEA R10, R0, R10, 0x3 ;  /* 0x0000000a000a7211 */ /* 0x000fe400078e18ff */
[----:B------:R-:W-:Y:S01]  /*04c0*/  IADD3 R14, PT, PT, R14, 0x8, RZ ;  /* 0x000000080e0e7810 */ /* 0x000fe20007ffe0ff */
[----:B----4-:R-:W-:-:S04]  /*04d0*/  FFMA R21, R21, R24, R28 ;  /* 0x0000001815157223 */ /* 0x010fc8000000001c */
[----:B--2---:R-:W-:-:S04]  /*04e0*/  FFMA R20, R20, R26, R21 ;  /* 0x0000001a14147223 */ /* 0x004fc80000000015 */
[----:B---3--:R-:W-:Y:S01]  /*04f0*/  FFMA R20, R23, R18, R20 ;  /* 0x0000001217147223 */ /* 0x008fe20000000014 */
[----:B------:R-:W-:Y:S06]  /*0500*/  @P1 BRA `(.L_x_2) ;  /* 0xfffffffc00441947 */ /* 0x000fec000383ffff */
.L_x_1:
[----:B------:R-:W-:Y:S05]  /*0510*/  @!P0 BRA `(.L_x_0) ;  /* 0x0000000000e48947 */ /* 0x000fea0003800000 */
[----:B------:R-:W-:Y:S02]  /*0520*/  ISETP.GE.U32.AND P0, PT, R2, 0x4, PT ;  /* 0x000000040200780c */ /* 0x000fe40003f06070 */
[----:B------:R-:W-:-:S04]  /*0530*/  LOP3.LUT R6, R0, 0x3, RZ, 0xc0, !PT ;  /* 0x0000000300067812 */ /* 0x000fc800078ec0ff */
[----:B------:R-:W-:-:S07]  /*0540*/  ISETP.NE.AND P1, PT, R6, RZ, PT ;  /* 0x000000ff0600720c */ /* 0x000fce0003f25270 */
[----:B------:R-:W-:Y:S06]  /*0550*/  @!P0 BRA `(.L_x_3) ;  /* 0x0000000000648947 */ /* 0x000fec0003800000 */
[----:B------:R-:W0:Y:S01]  /*0560*/  LDC.64 R10, c[0x0][0x388] ;  /* 0x0000e200ff0a7b82 */ /* 0x000e220000000a00 */
[----:B------:R-:W-:Y:S01]  /*0570*/  IMAD R17, R9, R0, R7 ;  /* 0x0000000009117224 */ /* 0x000fe200078e0207 */
[----:B------:R-:W-:-:S04]  /*0580*/  IADD3 R5, PT, PT, R4, R9, RZ ;  /* 0x0000000904057210 */ /* 0x000fc80007ffe0ff */
[-C--:B------:R-:W-:Y:S02]  /*0590*/  IADD3 R19, PT, PT, R17, R0.reuse, RZ ;  /* 0x0000000011137210 */ /* 0x080fe40007ffe0ff */
[----:B------:R-:W1:Y:S02]  /*05a0*/  LDC.64 R12, c[0x0][0x380] ;  /* 0x0000e000ff0c7b82 */ /* 0x000e640000000a00 */
[----:B------:R-:W-:Y:S01]  /*05b0*/  IADD3 R21, PT, PT, R19, R0, RZ ;  /* 0x0000000013157210 */ /* 0x000fe20007ffe0ff */
[----:B0-----:R-:W-:-:S04]  /*05c0*/  IMAD.WIDE.U32 R16, R17, 0x4, R10 ;  /* 0x0000000411107825 */ /* 0x001fc800078e000a */
[----:B------:R-:W-:Y:S02]  /*05d0*/  IMAD.WIDE.U32 R18, R19, 0x4, R10 ;  /* 0x0000000413127825 */ /* 0x000fe400078e000a */
[----:B------:R-:W2:Y:S02]  /*05e0*/  LDG.E R16, desc[UR6][R16.64] ;  /* 0x0000000610107981 */ /* 0x000ea4000c1e1900 */
[----:B-1----:R-:W-:Y:S02]  /*05f0*/  IMAD.WIDE R12, R5, 0x4, R12 ;  /* 0x00000004050c7825 */ /* 0x002fe400078e020c */
[----:B------:R-:W3:Y:S02]  /*0600*/  LDG.E R18, desc[UR6][R18.64] ;  /* 0x0000000612127981 */ /* 0x000ee4000c1e1900 */
[C-C-:B------:R-:W-:Y:S01]  /*0610*/  IMAD.WIDE.U32 R14, R21.reuse, 0x4, R10.reuse ;  /* 0x00000004150e7825 */ /* 0x140fe200078e000a */
[----:B------:R-:W-:Y:S01]  /*0620*/  IADD3 R21, PT, PT, R21, R0, RZ ;  /* 0x0000000015157210 */ /* 0x000fe20007ffe0ff */
[----:B------:R-:W2:Y:S04]  /*0630*/  LDG.E R5, desc[UR6][R12.64] ;  /* 0x000000060c057981 */ /* 0x000ea8000c1e1900 */
[----:B------:R-:W3:Y:S01]  /*0640*/  LDG.E R2, desc[UR6][R12.64+0x4] ;  /* 0x000004060c027981 */ /* 0x000ee2000c1e1900 */
[----:B------:R-:W-:-:S03]  /*0650*/  IMAD.WIDE.U32 R10, R21, 0x4, R10 ;  /* 0x00000004150a7825 */ /* 0x000fc600078e000a */
[----:B------:R-:W4:Y:S04]  /*0660*/  LDG.E R14, desc[UR6][R14.64] ;  /* 0x000000060e0e7981 */ /* 0x000f28000c1e1900 */
[----:B------:R-:W4:Y:S04]  /*0670*/  LDG.E R21, desc[UR6][R12.64+0x8] ;  /* 0x000008060c157981 */ /* 0x000f28000c1e1900 */
[----:B------:R-:W5:Y:S04]  /*0680*/  LDG.E R23, desc[UR6][R12.64+0xc] ;  /* 0x00000c060c177981 */ /* 0x000f68000c1e1900 */
[----:B------:R-:W5:Y:S01]  /*0690*/  LDG.E R10, desc[UR6][R10.64] ;  /* 0x000000060a0a7981 */ /* 0x000f62000c1e1900 */
[----:B------:R-:W-:Y:S01]  /*06a0*/  IADD3 R9, PT, PT, R9, 0x4, RZ ;  /* 0x0000000409097810 */ /* 0x000fe20007ffe0ff */
[----:B--2---:R-:W-:-:S04]  /*06b0*/  FFMA R5, R5, R16, R20 ;  /* 0x0000001005057223 */ /* 0x004fc80000000014 */
[----:B---3--:R-:W-:-:S04]  /*06c0*/  FFMA R2, R2, R18, R5 ;  /* 0x0000001202027223 */ /* 0x008fc80000000005 */
[----:B----4-:R-:W-:-:S04]  /*06d0*/  FFMA R2, R21, R14, R2 ;  /* 0x0000000e15027223 */ /* 0x010fc80000000002 */
[----:B-----5:R-:W-:-:S07]  /*06e0*/  FFMA R20, R23, R10, R2 ;  /* 0x0000000a17147223 */ /* 0x020fce0000000002 */
.L_x_3:
[----:B------:R-:W-:Y:S05]  /*06f0*/  @!P1 BRA `(.L_x_0) ;  /* 0x00000000006c9947 */ /* 0x000fea0003800000 */
[----:B------:R-:W0:Y:S01]  /*0700*/  LDC.64 R18, c[0x0][0x388] ;  /* 0x0000e200ff127b82 */ /* 0x000e220000000a00 */
[----:B------:R-:W-:Y:S02]  /*0710*/  ISETP.NE.AND P0, PT, R6, 0x1, PT ;  /* 0x000000010600780c */ /* 0x000fe40003f05270 */
[----:B------:R-:W-:-:S04]  /*0720*/  LOP3.LUT R2, R0, 0x1, RZ, 0xc0, !PT ;  /* 0x0000000100027812 */ /* 0x000fc800078ec0ff */
[----:B------:R-:W-:Y:S01]  /*0730*/  ISETP.NE.U32.AND P1, PT, R2, 0x1, PT ;  /* 0x000000010200780c */ /* 0x000fe20003f25070 */
[----:B------:R-:W1:Y:S06]  /*0740*/  LDC.64 R10, c[0x0][0x380] ;  /* 0x0000e000ff0a7b82 */ /* 0x000e6c0000000a00 */
[C---:B------:R-:W-:Y:S01]  /*0750*/  @P0 IMAD R17, R9.reuse, R0, R7 ;  /* 0x0000000009110224 */ /* 0x040fe200078e0207 */
[----:B------:R-:W-:Y:S01]  /*0760*/  @P0 IADD3 R5, PT, PT, R4, R9, RZ ;  /* 0x0000000904050210 */ /* 0x000fe20007ffe0ff */
[----:B------:R-:W2:Y:S01]  /*0770*/  LDC.64 R14, c[0x0][0x380] ;  /* 0x0000e000ff0e7b82 */ /* 0x000ea20000000a00 */
[----:B------:R-:W-:-:S02]  /*0780*/  @P0 IADD3 R9, PT, PT, R9, 0x2, RZ ;  /* 0x0000000209090810 */ /* 0x000fc40007ffe0ff */
[----:B------:R-:W-:-:S05]  /*0790*/  @P0 IADD3 R21, PT, PT, R17, R0, RZ ;  /* 0x0000000011150210 */ /* 0x000fca0007ffe0ff */
[----:B------:R-:W3:Y:S01]  /*07a0*/  LDC.64 R12, c[0x0][0x388] ;  /* 0x0000e200ff0c7b82 */ /* 0x000ee20000000a00 */
[----:B0-----:R-:W-:-:S04]  /*07b0*/  @P0 IMAD.WIDE.U32 R16, R17, 0x4, R18 ;  /* 0x0000000411100825 */ /* 0x001fc800078e0012 */
[----:B------:R-:W-:Y:S02]  /*07c0*/  @P0 IMAD.WIDE.U32 R18, R21, 0x4, R18 ;  /* 0x0000000415120825 */ /* 0x000fe400078e0012 */
[----:B------:R-:W4:Y:S02]  /*07d0*/  @P0 LDG.E R16, desc[UR6][R16.64] ;  /* 0x0000000610100981 */ /* 0x000f24000c1e1900 */
[----:B-1----:R-:W-:Y:S01]  /*07e0*/  @P0 IMAD.WIDE R10, R5, 0x4, R10 ;  /* 0x00000004050a0825 */ /* 0x002fe200078e020a */
[----:B------:R-:W-:Y:S01]  /*07f0*/  @!P1 IADD3 R5, PT, PT, R4, R9, RZ ;  /* 0x0000000904059210 */ /* 0x000fe20007ffe0ff */
[----:B------:R-:W5:Y:S02]  /*0800*/  @P0 LDG.E R18, desc[UR6][R18.64] ;  /* 0x0000000612120981 */ /* 0x000f64000c1e1900 */
[----:B------:R-:W-:Y:S02]  /*0810*/  @!P1 IMAD R9, R9, R0, R7 ;  /* 0x0000000009099224 */ /* 0x000fe400078e0207 */
[----:B------:R-:W4:Y:S01]  /*0820*/  @P0 LDG.E R21, desc[UR6][R10.64] ;  /* 0x000000060a150981 */ /* 0x000f22000c1e1900 */
[----:B--2---:R-:W-:-:S03]  /*0830*/  @!P1 IMAD.WIDE R14, R5, 0x4, R14 ;  /* 0x00000004050e9825 */ /* 0x004fc600078e020e */
[----:B------:R-:W5:Y:S04]  /*0840*/  @P0 LDG.E R2, desc[UR6][R10.64+0x4] ;  /* 0x000004060a020981 */ /* 0x000f68000c1e1900 */
[----:B------:R-:W2:Y:S01]  /*0850*/  @!P1 LDG.E R15, desc[UR6][R14.64] ;  /* 0x000000060e0f9981 */ /* 0x000ea2000c1e1900 */
[----:B---3--:R-:W-:-:S06]  /*0860*/  @!P1 IMAD.WIDE.U32 R12, R9, 0x4, R12 ;  /* 0x00000004090c9825 */ /* 0x008fcc00078e000c */
[----:B------:R-:W2:Y:S01]  /*0870*/  @!P1 LDG.E R12, desc[UR6][R12.64] ;  /* 0x000000060c0c9981 */ /* 0x000ea2000c1e1900 */
[----:B----4-:R-:W-:-:S04]  /*0880*/  @P0 FFMA R21, R21, R16, R20 ;  /* 0x0000001015150223 */ /* 0x010fc80000000014 */
[----:B-----5:R-:W-:-:S04]  /*0890*/  @P0 FFMA R20, R2, R18, R21 ;  /* 0x0000001202140223 */ /* 0x020fc80000000015 */
[----:B--2---:R-:W-:-:S07]  /*08a0*/  @!P1 FFMA R20, R15, R12, R20 ;  /* 0x0000000c0f149223 */ /* 0x004fce0000000014 */
.L_x_0:
[----:B------:R-:W0:Y:S01]  /*08b0*/  LDC.64 R4, c[0x0][0x390] ;  /* 0x0000e400ff047b82 */ /* 0x000e220000000a00 */
[----:B------:R-:W-:-:S04]  /*08c0*/  IMAD R3, R3, R0, R7 ;  /* 0x0000000003037224 */ /* 0x000fc800078e0207 */
[----:B0-----:R-:W-:-:S05]  /*08d0*/  IMAD.WIDE R2, R3, 0x4, R4 ;  /* 0x0000000403027825 */ /* 0x001fca00078e0204 */
[----:B------:R-:W-:Y:S01]  /*08e0*/  STG.E desc[UR6][R2.64], R20 ;  /* 0x0000001402007986 */ /* 0x000fe2000c101906 */
[----:B------:R-:W-:Y:S05]  /*08f0*/  EXIT ;  /* 0x000000000000794d */ /* 0x000fea0003800000 */
.L_x_4:
[----:B------:R-:W-:-:S00]  /*0900*/  BRA `(.L_x_4) ;  /* 0xfffffffc00fc7947 */ /* 0x000fc0000383ffff */
[----:B------:R-:W-:-:S00]  /*0910*/  NOP ;  /* 0x0000000000007918 */ /* 0x000fc00000000000 */
        /* <DEDUP_REMOVED lines=14> */
.L_x_5:


//--------------------- .nv.shared.reserved.0     --------------------------
	.section	.nv.shared.reserved.0,"aw",@nobits
	.weak		__nv_reservedSMEM_offset_0_alias
	.size		__nv_reservedSMEM_offset_0_alias, 0, 64
	.other		__nv_reservedSMEM_offset_0_alias,@"STO_CUDA_RESERVED_SHARED STV_DEFAULT"
__nv_reservedSMEM_offset_0_alias:
	.zero		0
	.zero		64


//--------------------- .nv.constant0._Z10matmul_kerPfS_S_i --------------------------
	.section	.nv.constant0._Z10matmul_kerPfS_S_i,"a",@progbits
	.sectionflags	@""
	.align	4
.nv.constant0._Z10matmul_kerPfS_S_i:
	.zero		924


//--------------------- SYMBOLS --------------------------

	.type		.nv.reservedSmem.offset0,@object
	.size		.nv.reservedSmem.offset0,0x4
